//
// Generated by NVIDIA NVVM Compiler
//
// Compiler Build ID: CL-36424714
// Cuda compilation tools, release 13.0, V13.0.88
// Based on NVVM 20.0.0
//

.version 9.0
.target sm_100
.address_size 64

	// .globl	_Z10sgemm_smemiiifPKfS0_fPf
// _ZZ10sgemm_smemiiifPKfS0_fPfE2As has been demoted
// _ZZ10sgemm_smemiiifPKfS0_fPfE2Bs has been demoted

.visible .entry _Z10sgemm_smemiiifPKfS0_fPf(
	.param .u32 _Z10sgemm_smemiiifPKfS0_fPf_param_0,
	.param .u32 _Z10sgemm_smemiiifPKfS0_fPf_param_1,
	.param .u32 _Z10sgemm_smemiiifPKfS0_fPf_param_2,
	.param .f32 _Z10sgemm_smemiiifPKfS0_fPf_param_3,
	.param .u64 .ptr .align 1 _Z10sgemm_smemiiifPKfS0_fPf_param_4,
	.param .u64 .ptr .align 1 _Z10sgemm_smemiiifPKfS0_fPf_param_5,
	.param .f32 _Z10sgemm_smemiiifPKfS0_fPf_param_6,
	.param .u64 .ptr .align 1 _Z10sgemm_smemiiifPKfS0_fPf_param_7
)
{
	.reg .pred 	%p<12>;
	.reg .b32 	%r<45>;
	.reg .b32 	%f<116>;
	.reg .b64 	%rd<13>;
	// demoted variable
	.shared .align 4 .b8 _ZZ10sgemm_smemiiifPKfS0_fPfE2As[4096];
	// demoted variable
	.shared .align 4 .b8 _ZZ10sgemm_smemiiifPKfS0_fPfE2Bs[4096];
	ld.param.u32 	%r24, [_Z10sgemm_smemiiifPKfS0_fPf_param_0];
	ld.param.u32 	%r25, [_Z10sgemm_smemiiifPKfS0_fPf_param_1];
	ld.param.u32 	%r26, [_Z10sgemm_smemiiifPKfS0_fPf_param_2];
	ld.param.f32 	%f8, [_Z10sgemm_smemiiifPKfS0_fPf_param_3];
	ld.param.u64 	%rd3, [_Z10sgemm_smemiiifPKfS0_fPf_param_4];
	ld.param.u64 	%rd4, [_Z10sgemm_smemiiifPKfS0_fPf_param_5];
	ld.param.f32 	%f9, [_Z10sgemm_smemiiifPKfS0_fPf_param_6];
	ld.param.u64 	%rd5, [_Z10sgemm_smemiiifPKfS0_fPf_param_7];
	mov.u32 	%r27, %ctaid.x;
	shl.b32 	%r28, %r27, 5;
	mov.u32 	%r42, %tid.y;
	add.s32 	%r2, %r28, %r42;
	mov.u32 	%r29, %ctaid.y;
	shl.b32 	%r3, %r29, 5;
	mov.u32 	%r40, %tid.x;
	add.s32 	%r5, %r3, %r40;
	setp.lt.s32 	%p1, %r26, 1;
	mov.f32 	%f115, 0f00000000;
	@%p1 bra 	$L__BB0_7;
	add.s32 	%r30, %r26, 31;
	shr.u32 	%r31, %r30, 5;
	shl.b32 	%r32, %r42, 7;
	mov.u32 	%r33, _ZZ10sgemm_smemiiifPKfS0_fPfE2As;
	add.s32 	%r6, %r33, %r32;
	shl.b32 	%r34, %r40, 2;
	add.s32 	%r7, %r6, %r34;
	mov.u32 	%r35, _ZZ10sgemm_smemiiifPKfS0_fPfE2Bs;
	add.s32 	%r9, %r35, %r34;
	add.s32 	%r8, %r9, %r32;
	neg.s32 	%r44, %r31;
	mad.lo.s32 	%r36, %r42, %r25, %r40;
	add.s32 	%r43, %r36, %r3;
	shl.b32 	%r12, %r25, 5;
	mad.lo.s32 	%r41, %r26, %r2, %r40;
	cvta.to.global.u64 	%rd1, %rd3;
	cvta.to.global.u64 	%rd2, %rd4;
	mov.f32 	%f115, 0f00000000;
$L__BB0_2:
	setp.ge.s32 	%p2, %r2, %r24;
	setp.ge.s32 	%p3, %r40, %r26;
	mov.f32 	%f113, 0f00000000;
	or.pred  	%p4, %p2, %p3;
	@%p4 bra 	$L__BB0_4;
	mul.wide.u32 	%rd6, %r41, 4;
	add.s64 	%rd7, %rd1, %rd6;
	ld.global.f32 	%f113, [%rd7];
$L__BB0_4:
	setp.ge.s32 	%p5, %r5, %r25;
	st.shared.f32 	[%r7], %f113;
	setp.ge.s32 	%p6, %r42, %r26;
	mov.f32 	%f114, 0f00000000;
	or.pred  	%p7, %p6, %p5;
	@%p7 bra 	$L__BB0_6;
	mul.wide.s32 	%rd8, %r43, 4;
	add.s64 	%rd9, %rd2, %rd8;
	ld.global.f32 	%f114, [%rd9];
$L__BB0_6:
	st.shared.f32 	[%r8], %f114;
	bar.sync 	0;
	ld.shared.f32 	%f14, [%r6];
	ld.shared.f32 	%f15, [%r9];
	fma.rn.f32 	%f16, %f14, %f15, %f115;
	ld.shared.f32 	%f17, [%r6+4];
	ld.shared.f32 	%f18, [%r9+128];
	fma.rn.f32 	%f19, %f17, %f18, %f16;
	ld.shared.f32 	%f20, [%r6+8];
	ld.shared.f32 	%f21, [%r9+256];
	fma.rn.f32 	%f22, %f20, %f21, %f19;
	ld.shared.f32 	%f23, [%r6+12];
	ld.shared.f32 	%f24, [%r9+384];
	fma.rn.f32 	%f25, %f23, %f24, %f22;
	ld.shared.f32 	%f26, [%r6+16];
	ld.shared.f32 	%f27, [%r9+512];
	fma.rn.f32 	%f28, %f26, %f27, %f25;
	ld.shared.f32 	%f29, [%r6+20];
	ld.shared.f32 	%f30, [%r9+640];
	fma.rn.f32 	%f31, %f29, %f30, %f28;
	ld.shared.f32 	%f32, [%r6+24];
	ld.shared.f32 	%f33, [%r9+768];
	fma.rn.f32 	%f34, %f32, %f33, %f31;
	ld.shared.f32 	%f35, [%r6+28];
	ld.shared.f32 	%f36, [%r9+896];
	fma.rn.f32 	%f37, %f35, %f36, %f34;
	ld.shared.f32 	%f38, [%r6+32];
	ld.shared.f32 	%f39, [%r9+1024];
	fma.rn.f32 	%f40, %f38, %f39, %f37;
	ld.shared.f32 	%f41, [%r6+36];
	ld.shared.f32 	%f42, [%r9+1152];
	fma.rn.f32 	%f43, %f41, %f42, %f40;
	ld.shared.f32 	%f44, [%r6+40];
	ld.shared.f32 	%f45, [%r9+1280];
	fma.rn.f32 	%f46, %f44, %f45, %f43;
	ld.shared.f32 	%f47, [%r6+44];
	ld.shared.f32 	%f48, [%r9+1408];
	fma.rn.f32 	%f49, %f47, %f48, %f46;
	ld.shared.f32 	%f50, [%r6+48];
	ld.shared.f32 	%f51, [%r9+1536];
	fma.rn.f32 	%f52, %f50, %f51, %f49;
	ld.shared.f32 	%f53, [%r6+52];
	ld.shared.f32 	%f54, [%r9+1664];
	fma.rn.f32 	%f55, %f53, %f54, %f52;
	ld.shared.f32 	%f56, [%r6+56];
	ld.shared.f32 	%f57, [%r9+1792];
	fma.rn.f32 	%f58, %f56, %f57, %f55;
	ld.shared.f32 	%f59, [%r6+60];
	ld.shared.f32 	%f60, [%r9+1920];
	fma.rn.f32 	%f61, %f59, %f60, %f58;
	ld.shared.f32 	%f62, [%r6+64];
	ld.shared.f32 	%f63, [%r9+2048];
	fma.rn.f32 	%f64, %f62, %f63, %f61;
	ld.shared.f32 	%f65, [%r6+68];
	ld.shared.f32 	%f66, [%r9+2176];
	fma.rn.f32 	%f67, %f65, %f66, %f64;
	ld.shared.f32 	%f68, [%r6+72];
	ld.shared.f32 	%f69, [%r9+2304];
	fma.rn.f32 	%f70, %f68, %f69, %f67;
	ld.shared.f32 	%f71, [%r6+76];
	ld.shared.f32 	%f72, [%r9+2432];
	fma.rn.f32 	%f73, %f71, %f72, %f70;
	ld.shared.f32 	%f74, [%r6+80];
	ld.shared.f32 	%f75, [%r9+2560];
	fma.rn.f32 	%f76, %f74, %f75, %f73;
	ld.shared.f32 	%f77, [%r6+84];
	ld.shared.f32 	%f78, [%r9+2688];
	fma.rn.f32 	%f79, %f77, %f78, %f76;
	ld.shared.f32 	%f80, [%r6+88];
	ld.shared.f32 	%f81, [%r9+2816];
	fma.rn.f32 	%f82, %f80, %f81, %f79;
	ld.shared.f32 	%f83, [%r6+92];
	ld.shared.f32 	%f84, [%r9+2944];
	fma.rn.f32 	%f85, %f83, %f84, %f82;
	ld.shared.f32 	%f86, [%r6+96];
	ld.shared.f32 	%f87, [%r9+3072];
	fma.rn.f32 	%f88, %f86, %f87, %f85;
	ld.shared.f32 	%f89, [%r6+100];
	ld.shared.f32 	%f90, [%r9+3200];
	fma.rn.f32 	%f91, %f89, %f90, %f88;
	ld.shared.f32 	%f92, [%r6+104];
	ld.shared.f32 	%f93, [%r9+3328];
	fma.rn.f32 	%f94, %f92, %f93, %f91;
	ld.shared.f32 	%f95, [%r6+108];
	ld.shared.f32 	%f96, [%r9+3456];
	fma.rn.f32 	%f97, %f95, %f96, %f94;
	ld.shared.f32 	%f98, [%r6+112];
	ld.shared.f32 	%f99, [%r9+3584];
	fma.rn.f32 	%f100, %f98, %f99, %f97;
	ld.shared.f32 	%f101, [%r6+116];
	ld.shared.f32 	%f102, [%r9+3712];
	fma.rn.f32 	%f103, %f101, %f102, %f100;
	ld.shared.f32 	%f104, [%r6+120];
	ld.shared.f32 	%f105, [%r9+3840];
	fma.rn.f32 	%f106, %f104, %f105, %f103;
	ld.shared.f32 	%f107, [%r6+124];
	ld.shared.f32 	%f108, [%r9+3968];
	fma.rn.f32 	%f115, %f107, %f108, %f106;
	bar.sync 	0;
	add.s32 	%r44, %r44, 1;
	setp.ne.s32 	%p8, %r44, 0;
	add.s32 	%r43, %r43, %r12;
	add.s32 	%r42, %r42, 32;
	add.s32 	%r41, %r41, 32;
	add.s32 	%r40, %r40, 32;
	@%p8 bra 	$L__BB0_2;
$L__BB0_7:
	setp.ge.s32 	%p9, %r2, %r24;
	setp.ge.s32 	%p10, %r5, %r25;
	or.pred  	%p11, %p9, %p10;
	@%p11 bra 	$L__BB0_9;
	mad.lo.s32 	%r39, %r25, %r2, %r5;
	cvta.to.global.u64 	%rd10, %rd5;
	mul.wide.u32 	%rd11, %r39, 4;
	add.s64 	%rd12, %rd10, %rd11;
	ld.global.f32 	%f109, [%rd12];
	mul.f32 	%f110, %f9, %f109;
	fma.rn.f32 	%f111, %f8, %f115, %f110;
	st.global.f32 	[%rd12], %f111;
$L__BB0_9:
	ret;

}


// ===== COMPILED SASS (sm_100) =====

	.target	sm_100

	.elftype	@"ET_EXEC"


//--------------------- .note.nv.tkinfo           --------------------------
	.section	.note.nv.tkinfo,"",@"SHT_NOTE"
	.sectionflags	@"SHF_NOTE_NV_TKINFO"
	.tkinfo
        /*0018*/ 	.word	0x00000002
        /*0030*/ 	.string	""
        /*0030*/ 	.string	"ptxas"
        /*0030*/ 	.string	"Cuda compilation tools, release 13.0, V13.0.88"
        /*0030*/ 	.string	"Build cuda_13.0.r13.0/compiler.36424714_0"
        /*0030*/ 	.string	"-arch sm_100 -m 64 "



//--------------------- .note.nv.cuinfo           --------------------------
	.section	.note.nv.cuinfo,"",@"SHT_NOTE"
	.sectionflags	@"SHF_NOTE_NV_CUINFO"
        /*0018*/ 	.short	0x0002
        /*001a*/ 	.short	0x0064
        /*001c*/ 	.short	0x0082
	.zero		2


//--------------------- .nv.info                  --------------------------
	.section	.nv.info,"",@"SHT_CUDA_INFO"
	.align	4


	//----- nvinfo : EIATTR_REGCOUNT
	.align		4
        /*0000*/ 	.byte	0x04, 0x2f
        /*0002*/ 	.short	(.L_1 - .L_0)
	.align		4
.L_0:
        /*0004*/ 	.word	index@(_Z10sgemm_smemiiifPKfS0_fPf)
        /*0008*/ 	.word	0x00000020


	//----- nvinfo : EIATTR_FRAME_SIZE
	.align		4
.L_1:
        /*000c*/ 	.byte	0x04, 0x11
        /*000e*/ 	.short	(.L_3 - .L_2)
	.align		4
.L_2:
        /*0010*/ 	.word	index@(_Z10sgemm_smemiiifPKfS0_fPf)
        /*0014*/ 	.word	0x00000000


	//----- nvinfo : EIATTR_MIN_STACK_SIZE
	.align		4
.L_3:
        /*0018*/ 	.byte	0x04, 0x12
        /*001a*/ 	.short	(.L_5 - .L_4)
	.align		4
.L_4:
        /*001c*/ 	.word	index@(_Z10sgemm_smemiiifPKfS0_fPf)
        /*0020*/ 	.word	0x00000000
.L_5:


//--------------------- .nv.compat                --------------------------
	.section	.nv.compat,"",@"SHT_CUDA_COMPAT_INFO"
	.align	4
        /*0000*/ 	.byte	0x02, 0x09, 0x00, 0x00, 0x02, 0x02, 0x01, 0x00, 0x02, 0x05, 0x05, 0x00, 0x03, 0x07, 0x01, 0x01
        /*0010*/ 	.byte	0x02, 0x03, 0x00, 0x00, 0x02, 0x06, 0x01, 0x00, 0x04, 0x0b, 0x08, 0x00, 0x09, 0x00, 0x00, 0x00
        /*0020*/ 	.byte	0x00, 0x00, 0x00, 0x00


//--------------------- .nv.info._Z10sgemm_smemiiifPKfS0_fPf --------------------------
	.section	.nv.info._Z10sgemm_smemiiifPKfS0_fPf,"",@"SHT_CUDA_INFO"
	.sectionflags	@""
	.align	4


	//----- nvinfo : EIATTR_CUDA_API_VERSION
	.align		4
        /*0000*/ 	.byte	0x04, 0x37
        /*0002*/ 	.short	(.L_7 - .L_6)
.L_6:
        /*0004*/ 	.word	0x00000082


	//----- nvinfo : EIATTR_KPARAM_INFO
	.align		4
.L_7:
        /*0008*/ 	.byte	0x04, 0x17
        /*000a*/ 	.short	(.L_9 - .L_8)
.L_8:
        /*000c*/ 	.word	0x00000000
        /*0010*/ 	.short	0x0007
        /*0012*/ 	.short	0x0028
        /*0014*/ 	.byte	0x00, 0xf5, 0x21, 0x00


	//----- nvinfo : EIATTR_KPARAM_INFO
	.align		4
.L_9:
        /*0018*/ 	.byte	0x04, 0x17
        /*001a*/ 	.short	(.L_11 - .L_10)
.L_10:
        /*001c*/ 	.word	0x00000000
        /*0020*/ 	.short	0x0006
        /*0022*/ 	.short	0x0020
        /*0024*/ 	.byte	0x00, 0xf0, 0x11, 0x00


	//----- nvinfo : EIATTR_KPARAM_INFO
	.align		4
.L_11:
        /*0028*/ 	.byte	0x04, 0x17
        /*002a*/ 	.short	(.L_13 - .L_12)
.L_12:
        /*002c*/ 	.word	0x00000000
        /*0030*/ 	.short	0x0005
        /*0032*/ 	.short	0x0018
        /*0034*/ 	.byte	0x00, 0xf5, 0x21, 0x00


	//----- nvinfo : EIATTR_KPARAM_INFO
	.align		4
.L_13:
        /*0038*/ 	.byte	0x04, 0x17
        /*003a*/ 	.short	(.L_15 - .L_14)
.L_14:
        /*003c*/ 	.word	0x00000000
        /*0040*/ 	.short	0x0004
        /*0042*/ 	.short	0x0010
        /*0044*/ 	.byte	0x00, 0xf5, 0x21, 0x00


	//----- nvinfo : EIATTR_KPARAM_INFO
	.align		4
.L_15:
        /*0048*/ 	.byte	0x04, 0x17
        /*004a*/ 	.short	(.L_17 - .L_16)
.L_16:
        /*004c*/ 	.word	0x00000000
        /*0050*/ 	.short	0x0003
        /*0052*/ 	.short	0x000c
        /*0054*/ 	.byte	0x00, 0xf0, 0x11, 0x00


	//----- nvinfo : EIATTR_KPARAM_INFO
	.align		4
.L_17:
        /*0058*/ 	.byte	0x04, 0x17
        /*005a*/ 	.short	(.L_19 - .L_18)
.L_18:
        /*005c*/ 	.word	0x00000000
        /*0060*/ 	.short	0x0002
        /*0062*/ 	.short	0x0008
        /*0064*/ 	.byte	0x00, 0xf0, 0x11, 0x00


	//----- nvinfo : EIATTR_KPARAM_INFO
	.align		4
.L_19:
        /*0068*/ 	.byte	0x04, 0x17
        /*006a*/ 	.short	(.L_21 - .L_20)
.L_20:
        /*006c*/ 	.word	0x00000000
        /*0070*/ 	.short	0x0001
        /*0072*/ 	.short	0x0004
        /*0074*/ 	.byte	0x00, 0xf0, 0x11, 0x00


	//----- nvinfo : EIATTR_KPARAM_INFO
	.align		4
.L_21:
        /*0078*/ 	.byte	0x04, 0x17
        /*007a*/ 	.short	(.L_23 - .L_22)
.L_22:
        /*007c*/ 	.word	0x00000000
        /*0080*/ 	.short	0x0000
        /*0082*/ 	.short	0x0000
        /*0084*/ 	.byte	0x00, 0xf0, 0x11, 0x00


	//----- nvinfo : EIATTR_SPARSE_MMA_MASK
	.align		4
.L_23:
        /*0088*/ 	.byte	0x03, 0x50
        /*008a*/ 	.short	0x0000


	//----- nvinfo : EIATTR_MAXREG_COUNT
	.align		4
        /*008c*/ 	.byte	0x03, 0x1b
        /*008e*/ 	.short	0x00ff


	//----- nvinfo : EIATTR_NUM_BARRIERS
	.align		4
        /*0090*/ 	.byte	0x02, 0x4c
        /*0092*/ 	.byte	0x01
	.zero		1


	//----- nvinfo : EIATTR_MERCURY_ISA_VERSION
	.align		4
        /*0094*/ 	.byte	0x03, 0x5f
        /*0096*/ 	.short	0x0101


	//----- nvinfo : EIATTR_VRC_CTA_INIT_COUNT
	.align		4
        /*0098*/ 	.byte	0x02, 0x4a
	.zero		1
	.zero		1


	//----- nvinfo : EIATTR_EXIT_INSTR_OFFSETS
	.align		4
        /*009c*/ 	.byte	0x04, 0x1c
        /*009e*/ 	.short	(.L_25 - .L_24)


	//   ....[0]....
.L_24:
        /*00a0*/ 	.word	0x00000820


	//   ....[1]....
        /*00a4*/ 	.word	0x000008c0


	//----- nvinfo : EIATTR_CBANK_PARAM_SIZE
	.align		4
.L_25:
        /*00a8*/ 	.byte	0x03, 0x19
        /*00aa*/ 	.short	0x0030


	//----- nvinfo : EIATTR_PARAM_CBANK
	.align		4
        /*00ac*/ 	.byte	0x04, 0x0a
        /*00ae*/ 	.short	(.L_27 - .L_26)
	.align		4
.L_26:
        /*00b0*/ 	.word	index@(.nv.constant0._Z10sgemm_smemiiifPKfS0_fPf)
        /*00b4*/ 	.short	0x0380
        /*00b6*/ 	.short	0x0030


	//----- nvinfo : EIATTR_SW_WAR
	.align		4
.L_27:
        /*00b8*/ 	.byte	0x04, 0x36
        /*00ba*/ 	.short	(.L_29 - .L_28)
.L_28:
        /*00bc*/ 	.word	0x00000008
.L_29:


//--------------------- .nv.callgraph             --------------------------
	.section	.nv.callgraph,"",@"SHT_CUDA_CALLGRAPH"
	.align	4
	.sectionentsize	8
	.align		4
        /*0000*/ 	.word	0x00000000
	.align		4
        /*0004*/ 	.word	0xffffffff
	.align		4
        /*0008*/ 	.word	0x00000000
	.align		4
        /*000c*/ 	.word	0xfffffffe
	.align		4
        /*0010*/ 	.word	0x00000000
	.align		4
        /*0014*/ 	.word	0xfffffffd
	.align		4
        /*0018*/ 	.word	0x00000000
	.align		4
        /*001c*/ 	.word	0xfffffffc


//--------------------- .text._Z10sgemm_smemiiifPKfS0_fPf --------------------------
	.section	.text._Z10sgemm_smemiiifPKfS0_fPf,"ax",@progbits
	.align	128
        .global         _Z10sgemm_smemiiifPKfS0_fPf
        .type           _Z10sgemm_smemiiifPKfS0_fPf,@function
        .size           _Z10sgemm_smemiiifPKfS0_fPf,(.L_x_3 - _Z10sgemm_smemiiifPKfS0_fPf)
        .other          _Z10sgemm_smemiiifPKfS0_fPf,@"STO_CUDA_ENTRY STV_DEFAULT"
_Z10sgemm_smemiiifPKfS0_fPf:
.text._Z10sgemm_smemiiifPKfS0_fPf:
[----:B------:R-:W-:Y:S01]  /*0000*/  LDC R1, c[0x0][0x37c] ;  /* 0x0000df00ff017b82 */ /* 0x000fe20000000800 */
[----:B------:R-:W0:Y:S01]  /*0010*/  S2R R18, SR_CTAID.X ;  /* 0x0000000000127919 */ /* 0x000e220000002500 */
[----:B------:R-:W1:Y:S01]  /*0020*/  LDCU UR10, c[0x0][0x388] ;  /* 0x00007100ff0a77ac */ /* 0x000e620008000800 */
[----:B------:R-:W-:Y:S01]  /*0030*/  HFMA2 R21, -RZ, RZ, 0, 0 ;  /* 0x00000000ff157431 */ /* 0x000fe200000001ff */
[----:B------:R-:W0:Y:S01]  /*0040*/  S2R R17, SR_TID.Y ;  /* 0x0000000000117919 */ /* 0x000e220000002200 */
[----:B------:R-:W2:Y:S01]  /*0050*/  LDCU.64 UR8, c[0x0][0x358] ;  /* 0x00006b00ff0877ac */ /* 0x000ea20008000a00 */
[----:B------:R-:W3:Y:S01]  /*0060*/  S2R R2, SR_CTAID.Y ;  /* 0x0000000000027919 */ /* 0x000ee20000002600 */
[----:B------:R-:W3:Y:S01]  /*0070*/  S2R R16, SR_TID.X ;  /* 0x0000000000107919 */ /* 0x000ee20000002100 */
[----:B-1----:R-:W-:Y:S01]  /*0080*/  UISETP.GE.AND UP0, UPT, UR10, 0x1, UPT ;  /* 0x000000010a00788c */ /* 0x002fe2000bf06270 */
[----:B0-----:R-:W-:Y:S02]  /*0090*/  LEA R18, R18, R17, 0x5 ;  /* 0x0000001112127211 */ /* 0x001fe400078e28ff */
[----:B---3--:R-:W-:-:S06]  /*00a0*/  LEA R19, R2, R16, 0x5 ;  /* 0x0000001002137211 */ /* 0x008fcc00078e28ff */
[----:B--2---:R-:W-:Y:S05]  /*00b0*/  BRA.U !UP0, `(.L_x_0) ;  /* 0x0000000508cc7547 */ /* 0x004fea000b800000 */
[----:B------:R-:W0:Y:S01]  /*00c0*/  S2UR UR7, SR_CgaCtaId ;  /* 0x00000000000779c3 */ /* 0x000e220000008800 */
[----:B------:R-:W1:Y:S01]  /*00d0*/  LDCU UR11, c[0x0][0x384] ;  /* 0x00007080ff0b77ac */ /* 0x000e620008000800 */
[----:B------:R-:W-:Y:S01]  /*00e0*/  MOV R21, RZ ;  /* 0x000000ff00157202 */ /* 0x000fe20000000f00 */
[----:B------:R-:W-:Y:S01]  /*00f0*/  IMAD R6, R18, UR10, R16 ;  /* 0x0000000a12067c24 */ /* 0x000fe2000f8e0210 */
[----:B------:R-:W-:Y:S01]  /*0100*/  UMOV UR5, 0x400 ;  /* 0x0000040000057882 */ /* 0x000fe20000000000 */
[----:B------:R-:W-:-:S03]  /*0110*/  UIADD3 UR4, UPT, UPT, UR10, 0x1f, URZ ;  /* 0x0000001f0a047890 */ /* 0x000fc6000fffe0ff */
[----:B------:R-:W2:Y:S01]  /*0120*/  LDC R0, c[0x0][0x384] ;  /* 0x0000e100ff007b82 */ /* 0x000ea20000000800 */
[----:B------:R-:W-:Y:S02]  /*0130*/  UIADD3 UR6, UPT, UPT, UR5, 0x1000, URZ ;  /* 0x0000100005067890 */ /* 0x000fe4000fffe0ff */
[----:B------:R-:W-:Y:S01]  /*0140*/  USHF.R.U32.HI UR4, URZ, 0x5, UR4 ;  /* 0x00000005ff047899 */ /* 0x000fe20008011604 */
[----:B------:R-:W3:Y:S01]  /*0150*/  LDCU UR13, c[0x0][0x388] ;  /* 0x00007100ff0d77ac */ /* 0x000ee20008000800 */
[----:B------:R-:W4:Y:S01]  /*0160*/  LDCU UR12, c[0x0][0x380] ;  /* 0x00007000ff0c77ac */ /* 0x000f220008000800 */
[----:B-1----:R-:W-:Y:S01]  /*0170*/  IMAD R7, R17, UR11, R16 ;  /* 0x0000000b11077c24 */ /* 0x002fe2000f8e0210 */
[----:B------:R-:W-:Y:S02]  /*0180*/  UIADD3 UR4, UPT, UPT, -UR4, URZ, URZ ;  /* 0x000000ff04047290 */ /* 0x000fe4000fffe1ff */
[----:B0-----:R-:W-:Y:S02]  /*0190*/  ULEA UR5, UR7, UR5, 0x18 ;  /* 0x0000000507057291 */ /* 0x001fe4000f8ec0ff */
[----:B------:R-:W-:Y:S01]  /*01a0*/  LEA R7, R2, R7, 0x5 ;  /* 0x0000000702077211 */ /* 0x000fe200078e28ff */
[----:B------:R-:W-:-:S03]  /*01b0*/  ULEA UR6, UR7, UR6, 0x18 ;  /* 0x0000000607067291 */ /* 0x000fc6000f8ec0ff */
[----:B------:R-:W-:-:S03]  /*01c0*/  LEA R5, R17, UR5, 0x7 ;  /* 0x0000000511057c11 */ /* 0x000fc6000f8e38ff */
[C---:B------:R-:W-:Y:S02]  /*01d0*/  LEA R3, R16.reuse, UR6, 0x2 ;  /* 0x0000000610037c11 */ /* 0x040fe4000f8e10ff */
[----:B------:R-:W-:Y:S02]  /*01e0*/  LEA R4, R16, R5, 0x2 ;  /* 0x0000000510047211 */ /* 0x000fe400078e10ff */
[----:B---34-:R-:W-:-:S07]  /*01f0*/  LEA R2, R17, R3, 0x7 ;  /* 0x0000000311027211 */ /* 0x018fce00078e38ff */
.L_x_1:
[----:B------:R-:W-:Y:S01]  /*0200*/  ISETP.GE.AND P1, PT, R16, UR13, PT ;  /* 0x0000000d10007c0c */ /* 0x000fe2000bf26270 */
[----:B------:R-:W-:Y:S01]  /*0210*/  HFMA2 R24, -RZ, RZ, 0, 0 ;  /* 0x00000000ff187431 */ /* 0x000fe200000001ff */
[----:B--2---:R-:W-:Y:S02]  /*0220*/  ISETP.GE.AND P0, PT, R19, R0, PT ;  /* 0x000000001300720c */ /* 0x004fe40003f06270 */
[----:B------:R-:W-:Y:S02]  /*0230*/  ISETP.GE.OR P1, PT, R18, UR12, P1 ;  /* 0x0000000c12007c0c */ /* 0x000fe40008f26670 */
[----:B------:R-:W-:Y:S02]  /*0240*/  ISETP.GE.OR P0, PT, R17, UR13, P0 ;  /* 0x0000000d11007c0c */ /* 0x000fe40008706670 */
[----:B------:R-:W-:-:S09]  /*0250*/  MOV R29, RZ ;  /* 0x000000ff001d7202 */ /* 0x000fd20000000f00 */
[----:B------:R-:W0:Y:S08]  /*0260*/  @!P1 LDC.64 R10, c[0x0][0x390] ;  /* 0x0000e400ff0a9b82 */ /* 0x000e300000000a00 */
[----:B------:R-:W1:Y:S01]  /*0270*/  @!P0 LDC.64 R8, c[0x0][0x398] ;  /* 0x0000e600ff088b82 */ /* 0x000e620000000a00 */
[----:B0-----:R-:W-:-:S05]  /*0280*/  @!P1 IMAD.WIDE.U32 R10, R6, 0x4, R10 ;  /* 0x00000004060a9825 */ /* 0x001fca00078e000a */
[----:B------:R-:W2:Y:S01]  /*0290*/  @!P1 LDG.E R29, desc[UR8][R10.64] ;  /* 0x000000080a1d9981 */ /* 0x000ea2000c1e1900 */
[----:B-1----:R-:W-:-:S05]  /*02a0*/  @!P0 IMAD.WIDE R22, R7, 0x4, R8 ;  /* 0x0000000407168825 */ /* 0x002fca00078e0208 */
[----:B------:R-:W3:Y:S01]  /*02b0*/  @!P0 LDG.E R24, desc[UR8][R22.64] ;  /* 0x0000000816188981 */ /* 0x000ee2000c1e1900 */
[----:B------:R-:W-:-:S04]  /*02c0*/  UIADD3 UR4, UPT, UPT, UR4, 0x1, URZ ;  /* 0x0000000104047890 */ /* 0x000fc8000fffe0ff */
[----:B------:R-:W-:Y:S01]  /*02d0*/  UISETP.NE.AND UP0, UPT, UR4, URZ, UPT ;  /* 0x000000ff0400728c */ /* 0x000fe2000bf05270 */
[----:B------:R-:W-:Y:S01]  /*02e0*/  IADD3 R16, PT, PT, R16, 0x20, RZ ;  /* 0x0000002010107810 */ /* 0x000fe20007ffe0ff */
[----:B--2---:R-:W-:Y:S04]  /*02f0*/  STS [R4], R29 ;  /* 0x0000001d04007388 */ /* 0x004fe80000000800 */
[----:B---3--:R-:W-:Y:S01]  /*0300*/  STS [R2], R24 ;  /* 0x0000001802007388 */ /* 0x008fe20000000800 */
[----:B------:R-:W-:Y:S06]  /*0310*/  BAR.SYNC.DEFER_BLOCKING 0x0 ;  /* 0x0000000000007b1d */ /* 0x000fec0000010000 */
[----:B------:R-:W-:Y:S04]  /*0320*/  LDS R28, [R3] ;  /* 0x00000000031c7984 */ /* 0x000fe80000000800 */
[----:B------:R-:W0:Y:S04]  /*0330*/  LDS.128 R12, [R5] ;  /* 0x00000000050c7984 */ /* 0x000e280000000c00 */
[----:B------:R-:W1:Y:S04]  /*0340*/  LDS R23, [R3+0x80] ;  /* 0x0000800003177984 */ /* 0x000e680000000800 */
[----:B------:R-:W2:Y:S04]  /*0350*/  LDS R27, [R3+0x100] ;  /* 0x00010000031b7984 */ /* 0x000ea80000000800 */
[----:B------:R-:W3:Y:S04]  /*0360*/  LDS R26, [R3+0x180] ;  /* 0x00018000031a7984 */ /* 0x000ee80000000800 */
[----:B------:R-:W-:Y:S04]  /*0370*/  LDS R25, [R3+0x200] ;  /* 0x0002000003197984 */ /* 0x000fe80000000800 */
[----:B------:R-:W4:Y:S04]  /*0380*/  LDS.128 R8, [R5+0x10] ;  /* 0x0000100005087984 */ /* 0x000f280000000c00 */
[----:B------:R-:W5:Y:S04]  /*0390*/  LDS R20, [R3+0x280] ;  /* 0x0002800003147984 */ /* 0x000f680000000800 */
[----:B------:R-:W-:Y:S04]  /*03a0*/  LDS R24, [R3+0x380] ;  /* 0x0003800003187984 */ /* 0x000fe80000000800 */
[----:B------:R-:W-:Y:S01]  /*03b0*/  LDS R22, [R3+0x480] ;  /* 0x0004800003167984 */ /* 0x000fe20000000800 */
[----:B0-----:R-:W-:-:S03]  /*03c0*/  FFMA R12, R12, R28, R21 ;  /* 0x0000001c0c0c7223 */ /* 0x001fc60000000015 */
[----:B------:R-:W0:Y:S01]  /*03d0*/  LDS R21, [R3+0x300] ;  /* 0x0003000003157984 */ /* 0x000e220000000800 */
[----:B-1----:R-:W-:-:S03]  /*03e0*/  FFMA R12, R23, R13, R12 ;  /* 0x0000000d170c7223 */ /* 0x002fc6000000000c */
[----:B------:R-:W-:Y:S01]  /*03f0*/  LDS R23, [R3+0x400] ;  /* 0x0004000003177984 */ /* 0x000fe20000000800 */
[----:B--2---:R-:W-:-:S04]  /*0400*/  FFMA R27, R27, R14, R12 ;  /* 0x0000000e1b1b7223 */ /* 0x004fc8000000000c */
[----:B---3--:R-:W-:Y:S02]  /*0410*/  FFMA R27, R26, R15, R27 ;  /* 0x0000000f1a1b7223 */ /* 0x008fe4000000001b */
[----:B------:R-:W1:Y:S04]  /*0420*/  LDS.128 R12, [R5+0x20] ;  /* 0x00002000050c7984 */ /* 0x000e680000000c00 */
[----:B------:R-:W-:Y:S01]  /*0430*/  LDS R26, [R3+0x580] ;  /* 0x00058000031a7984 */ /* 0x000fe20000000800 */
[----:B----4-:R-:W-:-:S03]  /*0440*/  FFMA R27, R8, R25, R27 ;  /* 0x00000019081b7223 */ /* 0x010fc6000000001b */
[----:B------:R-:W2:Y:S01]  /*0450*/  LDS R25, [R3+0x500] ;  /* 0x0005000003197984 */ /* 0x000ea20000000800 */
[----:B-----5:R-:W-:-:S04]  /*0460*/  FFMA R20, R20, R9, R27 ;  /* 0x0000000914147223 */ /* 0x020fc8000000001b */
[----:B0-----:R-:W-:Y:S02]  /*0470*/  FFMA R21, R21, R10, R20 ;  /* 0x0000000a15157223 */ /* 0x001fe40000000014 */
[----:B------:R-:W-:Y:S02]  /*0480*/  LDS R20, [R3+0x680] ;  /* 0x0006800003147984 */ /* 0x000fe40000000800 */
[----:B------:R-:W-:Y:S02]  /*0490*/  FFMA R27, R24, R11, R21 ;  /* 0x0000000b181b7223 */ /* 0x000fe40000000015 */
[----:B------:R-:W-:Y:S04]  /*04a0*/  LDS R21, [R3+0x600] ;  /* 0x0006000003157984 */ /* 0x000fe80000000800 */
[----:B------:R-:W0:Y:S01]  /*04b0*/  LDS.128 R8, [R5+0x30] ;  /* 0x0000300005087984 */ /* 0x000e220000000c00 */
[----:B-1----:R-:W-:-:S03]  /*04c0*/  FFMA R27, R12, R23, R27 ;  /* 0x000000170c1b7223 */ /* 0x002fc6000000001b */
[----:B------:R-:W1:Y:S01]  /*04d0*/  LDS R23, [R3+0x700] ;  /* 0x0007000003177984 */ /* 0x000e620000000800 */
[----:B------:R-:W-:-:S03]  /*04e0*/  FFMA R22, R22, R13, R27 ;  /* 0x0000000d16167223 */ /* 0x000fc6000000001b */
[----:B------:R-:W3:Y:S01]  /*04f0*/  LDS R24, [R3+0x780] ;  /* 0x0007800003187984 */ /* 0x000ee20000000800 */
[----:B--2---:R-:W-:-:S03]  /*0500*/  FFMA R25, R25, R14, R22 ;  /* 0x0000000e19197223 */ /* 0x004fc60000000016 */
[----:B------:R-:W-:Y:S01]  /*0510*/  LDS R22, [R3+0x880] ;  /* 0x0008800003167984 */ /* 0x000fe20000000800 */
[----:B------:R-:W-:-:S03]  /*0520*/  FFMA R27, R26, R15, R25 ;  /* 0x0000000f1a1b7223 */ /* 0x000fc60000000019 */
[----:B------:R-:W-:Y:S04]  /*0530*/  LDS R25, [R3+0x800] ;  /* 0x0008000003197984 */ /* 0x000fe80000000800 */
[----:B------:R-:W2:Y:S04]  /*0540*/  LDS.128 R12, [R5+0x40] ;  /* 0x00004000050c7984 */ /* 0x000ea80000000c00 */
[----:B------:R-:W-:Y:S01]  /*0550*/  LDS R26, [R3+0x980] ;  /* 0x00098000031a7984 */ /* 0x000fe20000000800 */
[----:B0-----:R-:W-:-:S03]  /*0560*/  FFMA R27, R8, R21, R27 ;  /* 0x00000015081b7223 */ /* 0x001fc6000000001b */
[----:B------:R-:W0:Y:S01]  /*0570*/  LDS R21, [R3+0x900] ;  /* 0x0009000003157984 */ /* 0x000e220000000800 */
[----:B------:R-:W-:-:S04]  /*0580*/  FFMA R20, R20, R9, R27 ;  /* 0x0000000914147223 */ /* 0x000fc8000000001b */
[----:B-1----:R-:W-:Y:S02]  /*0590*/  FFMA R23, R23, R10, R20 ;  /* 0x0000000a17177223 */ /* 0x002fe40000000014 */
[----:B------:R-:W-:Y:S02]  /*05a0*/  LDS R20, [R3+0xa80] ;  /* 0x000a800003147984 */ /* 0x000fe40000000800 */
[----:B---3--:R-:W-:Y:S02]  /*05b0*/  FFMA R27, R24, R11, R23 ;  /* 0x0000000b181b7223 */ /* 0x008fe40000000017 */
[----:B------:R-:W-:Y:S04]  /*05c0*/  LDS R23, [R3+0xa00] ;  /* 0x000a000003177984 */ /* 0x000fe80000000800 */
[----:B------:R-:W1:Y:S01]  /*05d0*/  LDS.128 R8, [R5+0x50] ;  /* 0x0000500005087984 */ /* 0x000e620000000c00 */
[----:B--2---:R-:W-:-:S03]  /*05e0*/  FFMA R27, R12, R25, R27 ;  /* 0x000000190c1b7223 */ /* 0x004fc6000000001b */
[----:B------:R-:W2:Y:S01]  /*05f0*/  LDS R25, [R3+0xb00] ;  /* 0x000b000003197984 */ /* 0x000ea20000000800 */
[----:B------:R-:W-:-:S03]  /*0600*/  FFMA R12, R22, R13, R27 ;  /* 0x0000000d160c7223 */ /* 0x000fc6000000001b */
[----:B------:R-:W3:Y:S04]  /*0610*/  LDS R22, [R3+0xb80] ;  /* 0x000b800003167984 */ /* 0x000ee80000000800 */
[----:B------:R-:W-:Y:S01]  /*0620*/  LDS R24, [R3+0xc80] ;  /* 0x000c800003187984 */ /* 0x000fe20000000800 */
[----:B0-----:R-:W-:-:S04]  /*0630*/  FFMA R21, R21, R14, R12 ;  /* 0x0000000e15157223 */ /* 0x001fc8000000000c */
[----:B------:R-:W-:Y:S02]  /*0640*/  FFMA R27, R26, R15, R21 ;  /* 0x0000000f1a1b7223 */ /* 0x000fe40000000015 */
[----:B------:R-:W-:Y:S04]  /*0650*/  LDS R21, [R3+0xc00] ;  /* 0x000c000003157984 */ /* 0x000fe80000000800 */
[----:B------:R-:W0:Y:S01]  /*0660*/  LDS.128 R12, [R5+0x60] ;  /* 0x00006000050c7984 */ /* 0x000e220000000c00 */
[----:B-1----:R-:W-:-:S04]  /*0670*/  FFMA R23, R8, R23, R27 ;  /* 0x0000001708177223 */ /* 0x002fc8000000001b */
[----:B------:R-:W-:Y:S02]  /*0680*/  FFMA R20, R20, R9, R23 ;  /* 0x0000000914147223 */ /* 0x000fe40000000017 */
[----:B------:R-:W1:Y:S02]  /*0690*/  LDS R23, [R3+0xd00] ;  /* 0x000d000003177984 */ /* 0x000e640000000800 */
[----:B--2---:R-:W-:Y:S02]  /*06a0*/  FFMA R25, R25, R10, R20 ;  /* 0x0000000a19197223 */ /* 0x004fe40000000014 */
[----:B------:R-:W2:Y:S02]  /*06b0*/  LDS R20, [R3+0xd80] ;  /* 0x000d800003147984 */ /* 0x000ea40000000800 */
[----:B---3--:R-:W-:Y:S02]  /*06c0*/  FFMA R27, R22, R11, R25 ;  /* 0x0000000b161b7223 */ /* 0x008fe40000000019 */
[----:B------:R-:W-:Y:S04]  /*06d0*/  LDS R25, [R3+0xe00] ;  /* 0x000e000003197984 */ /* 0x000fe80000000800 */
[----:B------:R-:W3:Y:S04]  /*06e0*/  LDS.128 R8, [R5+0x70] ;  /* 0x0000700005087984 */ /* 0x000ee80000000c00 */
[----:B------:R-:W4:Y:S01]  /*06f0*/  LDS R22, [R3+0xe80] ;  /* 0x000e800003167984 */ /* 0x000f220000000800 */
[----:B0-----:R-:W-:-:S03]  /*0700*/  FFMA R27, R12, R21, R27 ;  /* 0x000000150c1b7223 */ /* 0x001fc6000000001b */
[----:B------:R-:W0:Y:S04]  /*0710*/  LDS R21, [R3+0xf00] ;  /* 0x000f000003157984 */ /* 0x000e280000000800 */
[----:B------:R-:W5:Y:S01]  /*0720*/  LDS R12, [R3+0xf80] ;  /* 0x000f8000030c7984 */ /* 0x000f620000000800 */
[----:B------:R-:W-:-:S04]  /*0730*/  FFMA R24, R24, R13, R27 ;  /* 0x0000000d18187223 */ /* 0x000fc8000000001b */
[----:B-1----:R-:W-:-:S04]  /*0740*/  FFMA R23, R23, R14, R24 ;  /* 0x0000000e17177223 */ /* 0x002fc80000000018 */
[----:B--2---:R-:W-:-:S04]  /*0750*/  FFMA R15, R20, R15, R23 ;  /* 0x0000000f140f7223 */ /* 0x004fc80000000017 */
[----:B---3--:R-:W-:-:S04]  /*0760*/  FFMA R15, R8, R25, R15 ;  /* 0x00000019080f7223 */ /* 0x008fc8000000000f */
[----:B----4-:R-:W-:Y:S01]  /*0770*/  FFMA R22, R22, R9, R15 ;  /* 0x0000000916167223 */ /* 0x010fe2000000000f */
[----:B------:R-:W-:Y:S02]  /*0780*/  IADD3 R17, PT, PT, R17, 0x20, RZ ;  /* 0x0000002011117810 */ /* 0x000fe40007ffe0ff */
[----:B------:R-:W-:Y:S02]  /*0790*/  IADD3 R6, PT, PT, R6, 0x20, RZ ;  /* 0x0000002006067810 */ /* 0x000fe40007ffe0ff */
[----:B------:R-:W-:Y:S01]  /*07a0*/  LEA R7, R0, R7, 0x5 ;  /* 0x0000000700077211 */ /* 0x000fe200078e28ff */
[----:B0-----:R-:W-:-:S04]  /*07b0*/  FFMA R21, R21, R10, R22 ;  /* 0x0000000a15157223 */ /* 0x001fc80000000016 */
[----:B-----5:R-:W-:Y:S01]  /*07c0*/  FFMA R21, R12, R11, R21 ;  /* 0x0000000b0c157223 */ /* 0x020fe20000000015 */
[----:B------:R-:W-:Y:S06]  /*07d0*/  BAR.SYNC.DEFER_BLOCKING 0x0 ;  /* 0x0000000000007b1d */ /* 0x000fec0000010000 */
[----:B------:R-:W-:Y:S05]  /*07e0*/  BRA.U UP0, `(.L_x_1) ;  /* 0xfffffff900847547 */ /* 0x000fea000b83ffff */
.L_x_0:
[----:B------:R-:W0:Y:S02]  /*07f0*/  LDCU.64 UR6, c[0x0][0x380] ;  /* 0x00007000ff0677ac */ /* 0x000e240008000a00 */
[----:B0-----:R-:W-:-:S04]  /*0800*/  ISETP.GE.AND P0, PT, R19, UR7, PT ;  /* 0x0000000713007c0c */ /* 0x001fc8000bf06270 */
[----:B------:R-:W-:-:S13]  /*0810*/  ISETP.GE.OR P0, PT, R18, UR6, P0 ;  /* 0x0000000612007c0c */ /* 0x000fda0008706670 */
[----:B------:R-:W-:Y:S05]  /*0820*/  @P0 EXIT ;  /* 0x000000000000094d */ /* 0x000fea0003800000 */
[----:B------:R-:W0:Y:S01]  /*0830*/  LDC.64 R2, c[0x0][0x3a8] ;  /* 0x0000ea00ff027b82 */ /* 0x000e220000000a00 */
[----:B------:R-:W-:Y:S01]  /*0840*/  IMAD R19, R18, UR7, R19 ;  /* 0x0000000712137c24 */ /* 0x000fe2000f8e0213 */
[----:B------:R-:W1:Y:S01]  /*0850*/  LDCU UR4, c[0x0][0x3a0] ;  /* 0x00007400ff0477ac */ /* 0x000e620008000800 */
[----:B------:R-:W2:Y:S02]  /*0860*/  LDCU UR5, c[0x0][0x38c] ;  /* 0x00007180ff0577ac */ /* 0x000ea40008000800 */
[----:B0-----:R-:W-:-:S05]  /*0870*/  IMAD.WIDE.U32 R2, R19, 0x4, R2 ;  /* 0x0000000413027825 */ /* 0x001fca00078e0002 */
[----:B------:R-:W1:Y:S02]  /*0880*/  LDG.E R0, desc[UR8][R2.64] ;  /* 0x0000000802007981 */ /* 0x000e64000c1e1900 */
[----:B-1----:R-:W-:-:S04]  /*0890*/  FMUL R0, R0, UR4 ;  /* 0x0000000400007c20 */ /* 0x002fc80008400000 */
[----:B--2---:R-:W-:-:S05]  /*08a0*/  FFMA R21, R21, UR5, R0 ;  /* 0x0000000515157c23 */ /* 0x004fca0008000000 */
[----:B------:R-:W-:Y:S01]  /*08b0*/  STG.E desc[UR8][R2.64], R21 ;  /* 0x0000001502007986 */ /* 0x000fe2000c101908 */
[----:B------:R-:W-:Y:S05]  /*08c0*/  EXIT ;  /* 0x000000000000794d */ /* 0x000fea0003800000 */
.L_x_2:
[----:B------:R-:W-:-:S00]  /*08d0*/  BRA `(.L_x_2) ;  /* 0xfffffffc00fc7947 */ /* 0x000fc0000383ffff */
[----:B------:R-:W-:-:S00]  /*08e0*/  NOP ;  /* 0x0000000000007918 */ /* 0x000fc00000000000 */
        /* <DEDUP_REMOVED lines=9> */
.L_x_3:


//--------------------- .nv.shared._Z10sgemm_smemiiifPKfS0_fPf --------------------------
	.section	.nv.shared._Z10sgemm_smemiiifPKfS0_fPf,"aw",@nobits
	.sectionflags	@""
	.align	4
.nv.shared._Z10sgemm_smemiiifPKfS0_fPf:
	.zero		9216


//--------------------- .nv.shared.reserved.0     --------------------------
	.section	.nv.shared.reserved.0,"aw",@nobits
	.weak		__nv_reservedSMEM_offset_0_alias
	.size		__nv_reservedSMEM_offset_0_alias, 0, 64
	.other		__nv_reservedSMEM_offset_0_alias,@"STO_CUDA_RESERVED_SHARED STV_DEFAULT"
__nv_reservedSMEM_offset_0_alias:
	.zero		0
	.zero		64


//--------------------- .nv.constant0._Z10sgemm_smemiiifPKfS0_fPf --------------------------
	.section	.nv.constant0._Z10sgemm_smemiiifPKfS0_fPf,"a",@progbits
	.sectionflags	@""
	.align	4
.nv.constant0._Z10sgemm_smemiiifPKfS0_fPf:
	.zero		944


//--------------------- SYMBOLS --------------------------

	.type		.nv.reservedSmem.offset0,@object
	.size		.nv.reservedSmem.offset0,0x4
	.type		.nv.reservedSmem.cap,@object
	.size		.nv.reservedSmem.cap,0x4
